//
// Generated by NVIDIA NVVM Compiler
//
// Compiler Build ID: CL-36424714
// Cuda compilation tools, release 13.0, V13.0.88
// Based on NVVM 20.0.0
//

.version 9.0
.target sm_100
.address_size 64

	// .globl	_ZN3cub18CUB_300001_SM_10006detail11EmptyKernelIvEEvv
.global .align 1 .b8 _ZN41_INTERNAL_78144583_4_k_cu_cee1c276_2829474cuda3std3__45__cpo5beginE[1];
.global .align 1 .b8 _ZN41_INTERNAL_78144583_4_k_cu_cee1c276_2829474cuda3std3__45__cpo3endE[1];
.global .align 1 .b8 _ZN41_INTERNAL_78144583_4_k_cu_cee1c276_2829474cuda3std3__45__cpo6cbeginE[1];
.global .align 1 .b8 _ZN41_INTERNAL_78144583_4_k_cu_cee1c276_2829474cuda3std3__45__cpo4cendE[1];
.global .align 1 .b8 _ZN41_INTERNAL_78144583_4_k_cu_cee1c276_2829474cuda3std3__45__cpo6rbeginE[1];
.global .align 1 .b8 _ZN41_INTERNAL_78144583_4_k_cu_cee1c276_2829474cuda3std3__45__cpo4rendE[1];
.global .align 1 .b8 _ZN41_INTERNAL_78144583_4_k_cu_cee1c276_2829474cuda3std3__45__cpo7crbeginE[1];
.global .align 1 .b8 _ZN41_INTERNAL_78144583_4_k_cu_cee1c276_2829474cuda3std3__45__cpo5crendE[1];
.global .align 1 .b8 _ZN41_INTERNAL_78144583_4_k_cu_cee1c276_2829474cuda3std3__443_GLOBAL__N__78144583_4_k_cu_cee1c276_2829476ignoreE[1];
.global .align 1 .b8 _ZN41_INTERNAL_78144583_4_k_cu_cee1c276_2829474cuda3std3__419piecewise_constructE[1];
.global .align 1 .b8 _ZN41_INTERNAL_78144583_4_k_cu_cee1c276_2829474cuda3std3__48in_placeE[1];
.global .align 1 .b8 _ZN41_INTERNAL_78144583_4_k_cu_cee1c276_2829474cuda3std3__420unreachable_sentinelE[1];
.global .align 1 .b8 _ZN41_INTERNAL_78144583_4_k_cu_cee1c276_2829474cuda3std3__47nulloptE[1];
.global .align 1 .b8 _ZN41_INTERNAL_78144583_4_k_cu_cee1c276_2829474cuda3std3__48unexpectE[1];
.global .align 1 .b8 _ZN41_INTERNAL_78144583_4_k_cu_cee1c276_2829474cuda3std6ranges3__45__cpo4swapE[1];
.global .align 1 .b8 _ZN41_INTERNAL_78144583_4_k_cu_cee1c276_2829474cuda3std6ranges3__45__cpo9iter_moveE[1];
.global .align 1 .b8 _ZN41_INTERNAL_78144583_4_k_cu_cee1c276_2829474cuda3std6ranges3__45__cpo5beginE[1];
.global .align 1 .b8 _ZN41_INTERNAL_78144583_4_k_cu_cee1c276_2829474cuda3std6ranges3__45__cpo3endE[1];
.global .align 1 .b8 _ZN41_INTERNAL_78144583_4_k_cu_cee1c276_2829474cuda3std6ranges3__45__cpo6cbeginE[1];
.global .align 1 .b8 _ZN41_INTERNAL_78144583_4_k_cu_cee1c276_2829474cuda3std6ranges3__45__cpo4cendE[1];
.global .align 1 .b8 _ZN41_INTERNAL_78144583_4_k_cu_cee1c276_2829474cuda3std6ranges3__45__cpo7advanceE[1];
.global .align 1 .b8 _ZN41_INTERNAL_78144583_4_k_cu_cee1c276_2829474cuda3std6ranges3__45__cpo9iter_swapE[1];
.global .align 1 .b8 _ZN41_INTERNAL_78144583_4_k_cu_cee1c276_2829474cuda3std6ranges3__45__cpo4nextE[1];
.global .align 1 .b8 _ZN41_INTERNAL_78144583_4_k_cu_cee1c276_2829474cuda3std6ranges3__45__cpo4prevE[1];
.global .align 1 .b8 _ZN41_INTERNAL_78144583_4_k_cu_cee1c276_2829474cuda3std6ranges3__45__cpo4dataE[1];
.global .align 1 .b8 _ZN41_INTERNAL_78144583_4_k_cu_cee1c276_2829474cuda3std6ranges3__45__cpo5cdataE[1];
.global .align 1 .b8 _ZN41_INTERNAL_78144583_4_k_cu_cee1c276_2829474cuda3std6ranges3__45__cpo4sizeE[1];
.global .align 1 .b8 _ZN41_INTERNAL_78144583_4_k_cu_cee1c276_2829474cuda3std6ranges3__45__cpo5ssizeE[1];
.global .align 1 .b8 _ZN41_INTERNAL_78144583_4_k_cu_cee1c276_2829474cuda3std6ranges3__45__cpo8distanceE[1];
.global .align 1 .b8 _ZN41_INTERNAL_78144583_4_k_cu_cee1c276_2829476thrust24THRUST_300001_SM_1000_NS6system6detail10sequential3seqE[1];
.global .align 1 .b8 _ZN41_INTERNAL_78144583_4_k_cu_cee1c276_2829476thrust24THRUST_300001_SM_1000_NS12placeholders2_1E[1];
.global .align 1 .b8 _ZN41_INTERNAL_78144583_4_k_cu_cee1c276_2829476thrust24THRUST_300001_SM_1000_NS12placeholders2_2E[1];
.global .align 1 .b8 _ZN41_INTERNAL_78144583_4_k_cu_cee1c276_2829476thrust24THRUST_300001_SM_1000_NS12placeholders2_3E[1];
.global .align 1 .b8 _ZN41_INTERNAL_78144583_4_k_cu_cee1c276_2829476thrust24THRUST_300001_SM_1000_NS12placeholders2_4E[1];
.global .align 1 .b8 _ZN41_INTERNAL_78144583_4_k_cu_cee1c276_2829476thrust24THRUST_300001_SM_1000_NS12placeholders2_5E[1];
.global .align 1 .b8 _ZN41_INTERNAL_78144583_4_k_cu_cee1c276_2829476thrust24THRUST_300001_SM_1000_NS12placeholders2_6E[1];
.global .align 1 .b8 _ZN41_INTERNAL_78144583_4_k_cu_cee1c276_2829476thrust24THRUST_300001_SM_1000_NS12placeholders2_7E[1];
.global .align 1 .b8 _ZN41_INTERNAL_78144583_4_k_cu_cee1c276_2829476thrust24THRUST_300001_SM_1000_NS12placeholders2_8E[1];
.global .align 1 .b8 _ZN41_INTERNAL_78144583_4_k_cu_cee1c276_2829476thrust24THRUST_300001_SM_1000_NS12placeholders2_9E[1];
.global .align 1 .b8 _ZN41_INTERNAL_78144583_4_k_cu_cee1c276_2829476thrust24THRUST_300001_SM_1000_NS12placeholders3_10E[1];
.global .align 4 .b8 _ZN41_INTERNAL_78144583_4_k_cu_cee1c276_28294714apa22_coloring11hash_paramsE[20] = {2, 0, 0, 0, 3, 0, 0, 0, 4, 0, 0, 0, 5, 0, 0, 0, 6};

.visible .entry _ZN3cub18CUB_300001_SM_10006detail11EmptyKernelIvEEvv()
{


	ret;

}


// ===== COMPILED SASS (sm_100) =====

	.target	sm_100

	.elftype	@"ET_EXEC"


//--------------------- .note.nv.tkinfo           --------------------------
	.section	.note.nv.tkinfo,"",@"SHT_NOTE"
	.sectionflags	@"SHF_NOTE_NV_TKINFO"
	.tkinfo
        /*0018*/ 	.word	0x00000002
        /*0030*/ 	.string	""
        /*0030*/ 	.string	"ptxas"
        /*0030*/ 	.string	"Cuda compilation tools, release 13.0, V13.0.88"
        /*0030*/ 	.string	"Build cuda_13.0.r13.0/compiler.36424714_0"
        /*0030*/ 	.string	"-arch sm_100 -m 64 "



//--------------------- .note.nv.cuinfo           --------------------------
	.section	.note.nv.cuinfo,"",@"SHT_NOTE"
	.sectionflags	@"SHF_NOTE_NV_CUINFO"
        /*0018*/ 	.short	0x0002
        /*001a*/ 	.short	0x0064
        /*001c*/ 	.short	0x0082
	.zero		2


//--------------------- .nv.info                  --------------------------
	.section	.nv.info,"",@"SHT_CUDA_INFO"
	.align	4


	//----- nvinfo : EIATTR_REGCOUNT
	.align		4
        /*0000*/ 	.byte	0x04, 0x2f
        /*0002*/ 	.short	(.L_42 - .L_41)
	.align		4
.L_41:
        /*0004*/ 	.word	index@(_ZN3cub18CUB_300001_SM_10006detail11EmptyKernelIvEEvv)
        /*0008*/ 	.word	0x00000004


	//----- nvinfo : EIATTR_FRAME_SIZE
	.align		4
.L_42:
        /*000c*/ 	.byte	0x04, 0x11
        /*000e*/ 	.short	(.L_44 - .L_43)
	.align		4
.L_43:
        /*0010*/ 	.word	index@(_ZN3cub18CUB_300001_SM_10006detail11EmptyKernelIvEEvv)
        /*0014*/ 	.word	0x00000000


	//----- nvinfo : EIATTR_MIN_STACK_SIZE
	.align		4
.L_44:
        /*0018*/ 	.byte	0x04, 0x12
        /*001a*/ 	.short	(.L_46 - .L_45)
	.align		4
.L_45:
        /*001c*/ 	.word	index@(_ZN3cub18CUB_300001_SM_10006detail11EmptyKernelIvEEvv)
        /*0020*/ 	.word	0x00000000
.L_46:


//--------------------- .nv.compat                --------------------------
	.section	.nv.compat,"",@"SHT_CUDA_COMPAT_INFO"
	.align	4
        /*0000*/ 	.byte	0x02, 0x09, 0x00, 0x00, 0x02, 0x02, 0x01, 0x00, 0x02, 0x05, 0x05, 0x00, 0x03, 0x07, 0x01, 0x01
        /*0010*/ 	.byte	0x02, 0x03, 0x00, 0x00, 0x02, 0x06, 0x01, 0x00, 0x04, 0x0b, 0x08, 0x00, 0x09, 0x00, 0x00, 0x00
        /*0020*/ 	.byte	0x00, 0x00, 0x00, 0x00


//--------------------- .nv.info._ZN3cub18CUB_300001_SM_10006detail11EmptyKernelIvEEvv --------------------------
	.section	.nv.info._ZN3cub18CUB_300001_SM_10006detail11EmptyKernelIvEEvv,"",@"SHT_CUDA_INFO"
	.sectionflags	@""
	.align	4


	//----- nvinfo : EIATTR_CUDA_API_VERSION
	.align		4
        /*0000*/ 	.byte	0x04, 0x37
        /*0002*/ 	.short	(.L_48 - .L_47)
.L_47:
        /*0004*/ 	.word	0x00000082


	//----- nvinfo : EIATTR_SPARSE_MMA_MASK
	.align		4
.L_48:
        /*0008*/ 	.byte	0x03, 0x50
        /*000a*/ 	.short	0x0000


	//----- nvinfo : EIATTR_MAXREG_COUNT
	.align		4
        /*000c*/ 	.byte	0x03, 0x1b
        /*000e*/ 	.short	0x00ff


	//----- nvinfo : EIATTR_MERCURY_ISA_VERSION
	.align		4
        /*0010*/ 	.byte	0x03, 0x5f
        /*0012*/ 	.short	0x0101


	//----- nvinfo : EIATTR_VRC_CTA_INIT_COUNT
	.align		4
        /*0014*/ 	.byte	0x02, 0x4a
	.zero		1
	.zero		1


	//----- nvinfo : EIATTR_EXIT_INSTR_OFFSETS
	.align		4
        /*0018*/ 	.byte	0x04, 0x1c
        /*001a*/ 	.short	(.L_50 - .L_49)


	//   ....[0]....
.L_49:
        /*001c*/ 	.word	0x00000010


	//----- nvinfo : EIATTR_SW_WAR
	.align		4
.L_50:
        /*0020*/ 	.byte	0x04, 0x36
        /*0022*/ 	.short	(.L_52 - .L_51)
.L_51:
        /*0024*/ 	.word	0x00000008
.L_52:


//--------------------- .nv.callgraph             --------------------------
	.section	.nv.callgraph,"",@"SHT_CUDA_CALLGRAPH"
	.align	4
	.sectionentsize	8
	.align		4
        /*0000*/ 	.word	0x00000000
	.align		4
        /*0004*/ 	.word	0xffffffff
	.align		4
        /*0008*/ 	.word	0x00000000
	.align		4
        /*000c*/ 	.word	0xfffffffe
	.align		4
        /*0010*/ 	.word	0x00000000
	.align		4
        /*0014*/ 	.word	0xfffffffd
	.align		4
        /*0018*/ 	.word	0x00000000
	.align		4
        /*001c*/ 	.word	0xfffffffc


//--------------------- .nv.constant4             --------------------------
	.section	.nv.constant4,"a",@progbits
	.align	8
	.align		8
.nv.constant4:
        /*0000*/ 	.dword	_ZN41_INTERNAL_78144583_4_k_cu_cee1c276_2831154cuda3std3__45__cpo5beginE
	.align		8
        /*0008*/ 	.dword	_ZN41_INTERNAL_78144583_4_k_cu_cee1c276_2831154cuda3std3__45__cpo3endE
	.align		8
        /*0010*/ 	.dword	_ZN41_INTERNAL_78144583_4_k_cu_cee1c276_2831154cuda3std3__45__cpo6cbeginE
	.align		8
        /*0018*/ 	.dword	_ZN41_INTERNAL_78144583_4_k_cu_cee1c276_2831154cuda3std3__45__cpo4cendE
	.align		8
        /*0020*/ 	.dword	_ZN41_INTERNAL_78144583_4_k_cu_cee1c276_2831154cuda3std3__45__cpo6rbeginE
	.align		8
        /*0028*/ 	.dword	_ZN41_INTERNAL_78144583_4_k_cu_cee1c276_2831154cuda3std3__45__cpo4rendE
	.align		8
        /*0030*/ 	.dword	_ZN41_INTERNAL_78144583_4_k_cu_cee1c276_2831154cuda3std3__45__cpo7crbeginE
	.align		8
        /*0038*/ 	.dword	_ZN41_INTERNAL_78144583_4_k_cu_cee1c276_2831154cuda3std3__45__cpo5crendE
	.align		8
        /*0040*/ 	.dword	_ZN41_INTERNAL_78144583_4_k_cu_cee1c276_2831154cuda3std3__443_GLOBAL__N__78144583_4_k_cu_cee1c276_2831156ignoreE
	.align		8
        /*0048*/ 	.dword	_ZN41_INTERNAL_78144583_4_k_cu_cee1c276_2831154cuda3std3__419piecewise_constructE
	.align		8
        /*0050*/ 	.dword	_ZN41_INTERNAL_78144583_4_k_cu_cee1c276_2831154cuda3std3__48in_placeE
	.align		8
        /*0058*/ 	.dword	_ZN41_INTERNAL_78144583_4_k_cu_cee1c276_2831154cuda3std3__420unreachable_sentinelE
	.align		8
        /*0060*/ 	.dword	_ZN41_INTERNAL_78144583_4_k_cu_cee1c276_2831154cuda3std3__47nulloptE
	.align		8
        /*0068*/ 	.dword	_ZN41_INTERNAL_78144583_4_k_cu_cee1c276_2831154cuda3std3__48unexpectE
	.align		8
        /*0070*/ 	.dword	_ZN41_INTERNAL_78144583_4_k_cu_cee1c276_2831154cuda3std6ranges3__45__cpo4swapE
	.align		8
        /*0078*/ 	.dword	_ZN41_INTERNAL_78144583_4_k_cu_cee1c276_2831154cuda3std6ranges3__45__cpo9iter_moveE
	.align		8
        /*0080*/ 	.dword	_ZN41_INTERNAL_78144583_4_k_cu_cee1c276_2831154cuda3std6ranges3__45__cpo5beginE
	.align		8
        /*0088*/ 	.dword	_ZN41_INTERNAL_78144583_4_k_cu_cee1c276_2831154cuda3std6ranges3__45__cpo3endE
	.align		8
        /*0090*/ 	.dword	_ZN41_INTERNAL_78144583_4_k_cu_cee1c276_2831154cuda3std6ranges3__45__cpo6cbeginE
	.align		8
        /*0098*/ 	.dword	_ZN41_INTERNAL_78144583_4_k_cu_cee1c276_2831154cuda3std6ranges3__45__cpo4cendE
	.align		8
        /*00a0*/ 	.dword	_ZN41_INTERNAL_78144583_4_k_cu_cee1c276_2831154cuda3std6ranges3__45__cpo7advanceE
	.align		8
        /*00a8*/ 	.dword	_ZN41_INTERNAL_78144583_4_k_cu_cee1c276_2831154cuda3std6ranges3__45__cpo9iter_swapE
	.align		8
        /*00b0*/ 	.dword	_ZN41_INTERNAL_78144583_4_k_cu_cee1c276_2831154cuda3std6ranges3__45__cpo4nextE
	.align		8
        /*00b8*/ 	.dword	_ZN41_INTERNAL_78144583_4_k_cu_cee1c276_2831154cuda3std6ranges3__45__cpo4prevE
	.align		8
        /*00c0*/ 	.dword	_ZN41_INTERNAL_78144583_4_k_cu_cee1c276_2831154cuda3std6ranges3__45__cpo4dataE
	.align		8
        /*00c8*/ 	.dword	_ZN41_INTERNAL_78144583_4_k_cu_cee1c276_2831154cuda3std6ranges3__45__cpo5cdataE
	.align		8
        /*00d0*/ 	.dword	_ZN41_INTERNAL_78144583_4_k_cu_cee1c276_2831154cuda3std6ranges3__45__cpo4sizeE
	.align		8
        /*00d8*/ 	.dword	_ZN41_INTERNAL_78144583_4_k_cu_cee1c276_2831154cuda3std6ranges3__45__cpo5ssizeE
	.align		8
        /*00e0*/ 	.dword	_ZN41_INTERNAL_78144583_4_k_cu_cee1c276_2831154cuda3std6ranges3__45__cpo8distanceE
	.align		8
        /*00e8*/ 	.dword	_ZN41_INTERNAL_78144583_4_k_cu_cee1c276_2831156thrust24THRUST_300001_SM_1000_NS6system6detail10sequential3seqE
	.align		8
        /*00f0*/ 	.dword	_ZN41_INTERNAL_78144583_4_k_cu_cee1c276_2831156thrust24THRUST_300001_SM_1000_NS12placeholders2_1E
	.align		8
        /*00f8*/ 	.dword	_ZN41_INTERNAL_78144583_4_k_cu_cee1c276_2831156thrust24THRUST_300001_SM_1000_NS12placeholders2_2E
	.align		8
        /*0100*/ 	.dword	_ZN41_INTERNAL_78144583_4_k_cu_cee1c276_2831156thrust24THRUST_300001_SM_1000_NS12placeholders2_3E
	.align		8
        /*0108*/ 	.dword	_ZN41_INTERNAL_78144583_4_k_cu_cee1c276_2831156thrust24THRUST_300001_SM_1000_NS12placeholders2_4E
	.align		8
        /*0110*/ 	.dword	_ZN41_INTERNAL_78144583_4_k_cu_cee1c276_2831156thrust24THRUST_300001_SM_1000_NS12placeholders2_5E
	.align		8
        /*0118*/ 	.dword	_ZN41_INTERNAL_78144583_4_k_cu_cee1c276_2831156thrust24THRUST_300001_SM_1000_NS12placeholders2_6E
	.align		8
        /*0120*/ 	.dword	_ZN41_INTERNAL_78144583_4_k_cu_cee1c276_2831156thrust24THRUST_300001_SM_1000_NS12placeholders2_7E
	.align		8
        /*0128*/ 	.dword	_ZN41_INTERNAL_78144583_4_k_cu_cee1c276_2831156thrust24THRUST_300001_SM_1000_NS12placeholders2_8E
	.align		8
        /*0130*/ 	.dword	_ZN41_INTERNAL_78144583_4_k_cu_cee1c276_2831156thrust24THRUST_300001_SM_1000_NS12placeholders2_9E
	.align		8
        /*0138*/ 	.dword	_ZN41_INTERNAL_78144583_4_k_cu_cee1c276_2831156thrust24THRUST_300001_SM_1000_NS12placeholders3_10E
	.align		8
        /*0140*/ 	.dword	_ZN41_INTERNAL_78144583_4_k_cu_cee1c276_28311514apa22_coloring11hash_paramsE


//--------------------- .text._ZN3cub18CUB_300001_SM_10006detail11EmptyKernelIvEEvv --------------------------
	.section	.text._ZN3cub18CUB_300001_SM_10006detail11EmptyKernelIvEEvv,"ax",@progbits
	.align	128
        .global         _ZN3cub18CUB_300001_SM_10006detail11EmptyKernelIvEEvv
        .type           _ZN3cub18CUB_300001_SM_10006detail11EmptyKernelIvEEvv,@function
        .size           _ZN3cub18CUB_300001_SM_10006detail11EmptyKernelIvEEvv,(.L_x_1 - _ZN3cub18CUB_300001_SM_10006detail11EmptyKernelIvEEvv)
        .other          _ZN3cub18CUB_300001_SM_10006detail11EmptyKernelIvEEvv,@"STO_CUDA_ENTRY STV_DEFAULT"
_ZN3cub18CUB_300001_SM_10006detail11EmptyKernelIvEEvv:
.text._ZN3cub18CUB_300001_SM_10006detail11EmptyKernelIvEEvv:
[----:B------:R-:W-:Y:S01]  /*0000*/  LDC R1, c[0x0][0x37c] ;  /* 0x0000df00ff017b82 */ /* 0x000fe20000000800 */
[----:B------:R-:W-:Y:S05]  /*0010*/  EXIT ;  /* 0x000000000000794d */ /* 0x000fea0003800000 */
.L_x_0:
[----:B------:R-:W-:-:S00]  /*0020*/  BRA `(.L_x_0) ;  /* 0xfffffffc00fc7947 */ /* 0x000fc0000383ffff */
[----:B------:R-:W-:-:S00]  /*0030*/  NOP ;  /* 0x0000000000007918 */ /* 0x000fc00000000000 */
        /* <DEDUP_REMOVED lines=12> */
.L_x_1:


//--------------------- .nv.global.init           --------------------------
	.section	.nv.global.init,"aw",@progbits
	.align	4
.nv.global.init:
	.type		_ZN41_INTERNAL_78144583_4_k_cu_cee1c276_28311514apa22_coloring11hash_paramsE,@object
	.size		_ZN41_INTERNAL_78144583_4_k_cu_cee1c276_28311514apa22_coloring11hash_paramsE,(.L_40 - _ZN41_INTERNAL_78144583_4_k_cu_cee1c276_28311514apa22_coloring11hash_paramsE)
_ZN41_INTERNAL_78144583_4_k_cu_cee1c276_28311514apa22_coloring11hash_paramsE:
        /*0000*/ 	.byte	0x02, 0x00, 0x00, 0x00, 0x03, 0x00, 0x00, 0x00, 0x04, 0x00, 0x00, 0x00, 0x05, 0x00, 0x00, 0x00
        /*0010*/ 	.byte	0x06, 0x00, 0x00, 0x00
.L_40:


//--------------------- .nv.shared.reserved.0     --------------------------
	.section	.nv.shared.reserved.0,"aw",@nobits
	.weak		__nv_reservedSMEM_offset_0_alias
	.size		__nv_reservedSMEM_offset_0_alias, 0, 64
	.other		__nv_reservedSMEM_offset_0_alias,@"STO_CUDA_RESERVED_SHARED STV_DEFAULT"
__nv_reservedSMEM_offset_0_alias:
	.zero		0
	.zero		64


//--------------------- .nv.global                --------------------------
	.section	.nv.global,"aw",@nobits
.nv.global:
	.type		_ZN41_INTERNAL_78144583_4_k_cu_cee1c276_2831156thrust24THRUST_300001_SM_1000_NS12placeholders2_5E,@object
	.size		_ZN41_INTERNAL_78144583_4_k_cu_cee1c276_2831156thrust24THRUST_300001_SM_1000_NS12placeholders2_5E,(_ZN41_INTERNAL_78144583_4_k_cu_cee1c276_2831154cuda3std3__45__cpo6cbeginE - _ZN41_INTERNAL_78144583_4_k_cu_cee1c276_2831156thrust24THRUST_300001_SM_1000_NS12placeholders2_5E)
_ZN41_INTERNAL_78144583_4_k_cu_cee1c276_2831156thrust24THRUST_300001_SM_1000_NS12placeholders2_5E:
	.zero		1
	.type		_ZN41_INTERNAL_78144583_4_k_cu_cee1c276_2831154cuda3std3__45__cpo6cbeginE,@object
	.size		_ZN41_INTERNAL_78144583_4_k_cu_cee1c276_2831154cuda3std3__45__cpo6cbeginE,(_ZN41_INTERNAL_78144583_4_k_cu_cee1c276_2831154cuda3std6ranges3__45__cpo6cbeginE - _ZN41_INTERNAL_78144583_4_k_cu_cee1c276_2831154cuda3std3__45__cpo6cbeginE)
_ZN41_INTERNAL_78144583_4_k_cu_cee1c276_2831154cuda3std3__45__cpo6cbeginE:
	.zero		1
	.type		_ZN41_INTERNAL_78144583_4_k_cu_cee1c276_2831154cuda3std6ranges3__45__cpo6cbeginE,@object
	.size		_ZN41_INTERNAL_78144583_4_k_cu_cee1c276_2831154cuda3std6ranges3__45__cpo6cbeginE,(_ZN41_INTERNAL_78144583_4_k_cu_cee1c276_2831154cuda3std3__48in_placeE - _ZN41_INTERNAL_78144583_4_k_cu_cee1c276_2831154cuda3std6ranges3__45__cpo6cbeginE)
_ZN41_INTERNAL_78144583_4_k_cu_cee1c276_2831154cuda3std6ranges3__45__cpo6cbeginE:
	.zero		1
	.type		_ZN41_INTERNAL_78144583_4_k_cu_cee1c276_2831154cuda3std3__48in_placeE,@object
	.size		_ZN41_INTERNAL_78144583_4_k_cu_cee1c276_2831154cuda3std3__48in_placeE,(_ZN41_INTERNAL_78144583_4_k_cu_cee1c276_2831154cuda3std6ranges3__45__cpo4sizeE - _ZN41_INTERNAL_78144583_4_k_cu_cee1c276_2831154cuda3std3__48in_placeE)
_ZN41_INTERNAL_78144583_4_k_cu_cee1c276_2831154cuda3std3__48in_placeE:
	.zero		1
	.type		_ZN41_INTERNAL_78144583_4_k_cu_cee1c276_2831154cuda3std6ranges3__45__cpo4sizeE,@object
	.size		_ZN41_INTERNAL_78144583_4_k_cu_cee1c276_2831154cuda3std6ranges3__45__cpo4sizeE,(_ZN41_INTERNAL_78144583_4_k_cu_cee1c276_2831156thrust24THRUST_300001_SM_1000_NS12placeholders2_9E - _ZN41_INTERNAL_78144583_4_k_cu_cee1c276_2831154cuda3std6ranges3__45__cpo4sizeE)
_ZN41_INTERNAL_78144583_4_k_cu_cee1c276_2831154cuda3std6ranges3__45__cpo4sizeE:
	.zero		1
	.type		_ZN41_INTERNAL_78144583_4_k_cu_cee1c276_2831156thrust24THRUST_300001_SM_1000_NS12placeholders2_9E,@object
	.size		_ZN41_INTERNAL_78144583_4_k_cu_cee1c276_2831156thrust24THRUST_300001_SM_1000_NS12placeholders2_9E,(_ZN41_INTERNAL_78144583_4_k_cu_cee1c276_2831154cuda3std3__45__cpo7crbeginE - _ZN41_INTERNAL_78144583_4_k_cu_cee1c276_2831156thrust24THRUST_300001_SM_1000_NS12placeholders2_9E)
_ZN41_INTERNAL_78144583_4_k_cu_cee1c276_2831156thrust24THRUST_300001_SM_1000_NS12placeholders2_9E:
	.zero		1
	.type		_ZN41_INTERNAL_78144583_4_k_cu_cee1c276_2831154cuda3std3__45__cpo7crbeginE,@object
	.size		_ZN41_INTERNAL_78144583_4_k_cu_cee1c276_2831154cuda3std3__45__cpo7crbeginE,(_ZN41_INTERNAL_78144583_4_k_cu_cee1c276_2831154cuda3std6ranges3__45__cpo4nextE - _ZN41_INTERNAL_78144583_4_k_cu_cee1c276_2831154cuda3std3__45__cpo7crbeginE)
_ZN41_INTERNAL_78144583_4_k_cu_cee1c276_2831154cuda3std3__45__cpo7crbeginE:
	.zero		1
	.type		_ZN41_INTERNAL_78144583_4_k_cu_cee1c276_2831154cuda3std6ranges3__45__cpo4nextE,@object
	.size		_ZN41_INTERNAL_78144583_4_k_cu_cee1c276_2831154cuda3std6ranges3__45__cpo4nextE,(_ZN41_INTERNAL_78144583_4_k_cu_cee1c276_2831154cuda3std6ranges3__45__cpo4swapE - _ZN41_INTERNAL_78144583_4_k_cu_cee1c276_2831154cuda3std6ranges3__45__cpo4nextE)
_ZN41_INTERNAL_78144583_4_k_cu_cee1c276_2831154cuda3std6ranges3__45__cpo4nextE:
	.zero		1
	.type		_ZN41_INTERNAL_78144583_4_k_cu_cee1c276_2831154cuda3std6ranges3__45__cpo4swapE,@object
	.size		_ZN41_INTERNAL_78144583_4_k_cu_cee1c276_2831154cuda3std6ranges3__45__cpo4swapE,(_ZN41_INTERNAL_78144583_4_k_cu_cee1c276_2831156thrust24THRUST_300001_SM_1000_NS12placeholders2_1E - _ZN41_INTERNAL_78144583_4_k_cu_cee1c276_2831154cuda3std6ranges3__45__cpo4swapE)
_ZN41_INTERNAL_78144583_4_k_cu_cee1c276_2831154cuda3std6ranges3__45__cpo4swapE:
	.zero		1
	.type		_ZN41_INTERNAL_78144583_4_k_cu_cee1c276_2831156thrust24THRUST_300001_SM_1000_NS12placeholders2_1E,@object
	.size		_ZN41_INTERNAL_78144583_4_k_cu_cee1c276_2831156thrust24THRUST_300001_SM_1000_NS12placeholders2_1E,(_ZN41_INTERNAL_78144583_4_k_cu_cee1c276_2831156thrust24THRUST_300001_SM_1000_NS12placeholders2_3E - _ZN41_INTERNAL_78144583_4_k_cu_cee1c276_2831156thrust24THRUST_300001_SM_1000_NS12placeholders2_1E)
_ZN41_INTERNAL_78144583_4_k_cu_cee1c276_2831156thrust24THRUST_300001_SM_1000_NS12placeholders2_1E:
	.zero		1
	.type		_ZN41_INTERNAL_78144583_4_k_cu_cee1c276_2831156thrust24THRUST_300001_SM_1000_NS12placeholders2_3E,@object
	.size		_ZN41_INTERNAL_78144583_4_k_cu_cee1c276_2831156thrust24THRUST_300001_SM_1000_NS12placeholders2_3E,(_ZN41_INTERNAL_78144583_4_k_cu_cee1c276_2831154cuda3std3__45__cpo5beginE - _ZN41_INTERNAL_78144583_4_k_cu_cee1c276_2831156thrust24THRUST_300001_SM_1000_NS12placeholders2_3E)
_ZN41_INTERNAL_78144583_4_k_cu_cee1c276_2831156thrust24THRUST_300001_SM_1000_NS12placeholders2_3E:
	.zero		1
	.type		_ZN41_INTERNAL_78144583_4_k_cu_cee1c276_2831154cuda3std3__45__cpo5beginE,@object
	.size		_ZN41_INTERNAL_78144583_4_k_cu_cee1c276_2831154cuda3std3__45__cpo5beginE,(_ZN41_INTERNAL_78144583_4_k_cu_cee1c276_2831154cuda3std6ranges3__45__cpo5beginE - _ZN41_INTERNAL_78144583_4_k_cu_cee1c276_2831154cuda3std3__45__cpo5beginE)
_ZN41_INTERNAL_78144583_4_k_cu_cee1c276_2831154cuda3std3__45__cpo5beginE:
	.zero		1
	.type		_ZN41_INTERNAL_78144583_4_k_cu_cee1c276_2831154cuda3std6ranges3__45__cpo5beginE,@object
	.size		_ZN41_INTERNAL_78144583_4_k_cu_cee1c276_2831154cuda3std6ranges3__45__cpo5beginE,(_ZN41_INTERNAL_78144583_4_k_cu_cee1c276_2831154cuda3std3__443_GLOBAL__N__78144583_4_k_cu_cee1c276_2831156ignoreE - _ZN41_INTERNAL_78144583_4_k_cu_cee1c276_2831154cuda3std6ranges3__45__cpo5beginE)
_ZN41_INTERNAL_78144583_4_k_cu_cee1c276_2831154cuda3std6ranges3__45__cpo5beginE:
	.zero		1
	.type		_ZN41_INTERNAL_78144583_4_k_cu_cee1c276_2831154cuda3std3__443_GLOBAL__N__78144583_4_k_cu_cee1c276_2831156ignoreE,@object
	.size		_ZN41_INTERNAL_78144583_4_k_cu_cee1c276_2831154cuda3std3__443_GLOBAL__N__78144583_4_k_cu_cee1c276_2831156ignoreE,(_ZN41_INTERNAL_78144583_4_k_cu_cee1c276_2831154cuda3std6ranges3__45__cpo4dataE - _ZN41_INTERNAL_78144583_4_k_cu_cee1c276_2831154cuda3std3__443_GLOBAL__N__78144583_4_k_cu_cee1c276_2831156ignoreE)
_ZN41_INTERNAL_78144583_4_k_cu_cee1c276_2831154cuda3std3__443_GLOBAL__N__78144583_4_k_cu_cee1c276_2831156ignoreE:
	.zero		1
	.type		_ZN41_INTERNAL_78144583_4_k_cu_cee1c276_2831154cuda3std6ranges3__45__cpo4dataE,@object
	.size		_ZN41_INTERNAL_78144583_4_k_cu_cee1c276_2831154cuda3std6ranges3__45__cpo4dataE,(_ZN41_INTERNAL_78144583_4_k_cu_cee1c276_2831156thrust24THRUST_300001_SM_1000_NS12placeholders2_7E - _ZN41_INTERNAL_78144583_4_k_cu_cee1c276_2831154cuda3std6ranges3__45__cpo4dataE)
_ZN41_INTERNAL_78144583_4_k_cu_cee1c276_2831154cuda3std6ranges3__45__cpo4dataE:
	.zero		1
	.type		_ZN41_INTERNAL_78144583_4_k_cu_cee1c276_2831156thrust24THRUST_300001_SM_1000_NS12placeholders2_7E,@object
	.size		_ZN41_INTERNAL_78144583_4_k_cu_cee1c276_2831156thrust24THRUST_300001_SM_1000_NS12placeholders2_7E,(_ZN41_INTERNAL_78144583_4_k_cu_cee1c276_2831154cuda3std3__45__cpo6rbeginE - _ZN41_INTERNAL_78144583_4_k_cu_cee1c276_2831156thrust24THRUST_300001_SM_1000_NS12placeholders2_7E)
_ZN41_INTERNAL_78144583_4_k_cu_cee1c276_2831156thrust24THRUST_300001_SM_1000_NS12placeholders2_7E:
	.zero		1
	.type		_ZN41_INTERNAL_78144583_4_k_cu_cee1c276_2831154cuda3std3__45__cpo6rbeginE,@object
	.size		_ZN41_INTERNAL_78144583_4_k_cu_cee1c276_2831154cuda3std3__45__cpo6rbeginE,(_ZN41_INTERNAL_78144583_4_k_cu_cee1c276_2831154cuda3std6ranges3__45__cpo7advanceE - _ZN41_INTERNAL_78144583_4_k_cu_cee1c276_2831154cuda3std3__45__cpo6rbeginE)
_ZN41_INTERNAL_78144583_4_k_cu_cee1c276_2831154cuda3std3__45__cpo6rbeginE:
	.zero		1
	.type		_ZN41_INTERNAL_78144583_4_k_cu_cee1c276_2831154cuda3std6ranges3__45__cpo7advanceE,@object
	.size		_ZN41_INTERNAL_78144583_4_k_cu_cee1c276_2831154cuda3std6ranges3__45__cpo7advanceE,(_ZN41_INTERNAL_78144583_4_k_cu_cee1c276_2831154cuda3std3__47nulloptE - _ZN41_INTERNAL_78144583_4_k_cu_cee1c276_2831154cuda3std6ranges3__45__cpo7advanceE)
_ZN41_INTERNAL_78144583_4_k_cu_cee1c276_2831154cuda3std6ranges3__45__cpo7advanceE:
	.zero		1
	.type		_ZN41_INTERNAL_78144583_4_k_cu_cee1c276_2831154cuda3std3__47nulloptE,@object
	.size		_ZN41_INTERNAL_78144583_4_k_cu_cee1c276_2831154cuda3std3__47nulloptE,(_ZN41_INTERNAL_78144583_4_k_cu_cee1c276_2831154cuda3std6ranges3__45__cpo8distanceE - _ZN41_INTERNAL_78144583_4_k_cu_cee1c276_2831154cuda3std3__47nulloptE)
_ZN41_INTERNAL_78144583_4_k_cu_cee1c276_2831154cuda3std3__47nulloptE:
	.zero		1
	.type		_ZN41_INTERNAL_78144583_4_k_cu_cee1c276_2831154cuda3std6ranges3__45__cpo8distanceE,@object
	.size		_ZN41_INTERNAL_78144583_4_k_cu_cee1c276_2831154cuda3std6ranges3__45__cpo8distanceE,(_ZN41_INTERNAL_78144583_4_k_cu_cee1c276_2831156thrust24THRUST_300001_SM_1000_NS12placeholders2_6E - _ZN41_INTERNAL_78144583_4_k_cu_cee1c276_2831154cuda3std6ranges3__45__cpo8distanceE)
_ZN41_INTERNAL_78144583_4_k_cu_cee1c276_2831154cuda3std6ranges3__45__cpo8distanceE:
	.zero		1
	.type		_ZN41_INTERNAL_78144583_4_k_cu_cee1c276_2831156thrust24THRUST_300001_SM_1000_NS12placeholders2_6E,@object
	.size		_ZN41_INTERNAL_78144583_4_k_cu_cee1c276_2831156thrust24THRUST_300001_SM_1000_NS12placeholders2_6E,(_ZN41_INTERNAL_78144583_4_k_cu_cee1c276_2831154cuda3std3__45__cpo4cendE - _ZN41_INTERNAL_78144583_4_k_cu_cee1c276_2831156thrust24THRUST_300001_SM_1000_NS12placeholders2_6E)
_ZN41_INTERNAL_78144583_4_k_cu_cee1c276_2831156thrust24THRUST_300001_SM_1000_NS12placeholders2_6E:
	.zero		1
	.type		_ZN41_INTERNAL_78144583_4_k_cu_cee1c276_2831154cuda3std3__45__cpo4cendE,@object
	.size		_ZN41_INTERNAL_78144583_4_k_cu_cee1c276_2831154cuda3std3__45__cpo4cendE,(_ZN41_INTERNAL_78144583_4_k_cu_cee1c276_2831154cuda3std6ranges3__45__cpo4cendE - _ZN41_INTERNAL_78144583_4_k_cu_cee1c276_2831154cuda3std3__45__cpo4cendE)
_ZN41_INTERNAL_78144583_4_k_cu_cee1c276_2831154cuda3std3__45__cpo4cendE:
	.zero		1
	.type		_ZN41_INTERNAL_78144583_4_k_cu_cee1c276_2831154cuda3std6ranges3__45__cpo4cendE,@object
	.size		_ZN41_INTERNAL_78144583_4_k_cu_cee1c276_2831154cuda3std6ranges3__45__cpo4cendE,(_ZN41_INTERNAL_78144583_4_k_cu_cee1c276_2831154cuda3std3__420unreachable_sentinelE - _ZN41_INTERNAL_78144583_4_k_cu_cee1c276_2831154cuda3std6ranges3__45__cpo4cendE)
_ZN41_INTERNAL_78144583_4_k_cu_cee1c276_2831154cuda3std6ranges3__45__cpo4cendE:
	.zero		1
	.type		_ZN41_INTERNAL_78144583_4_k_cu_cee1c276_2831154cuda3std3__420unreachable_sentinelE,@object
	.size		_ZN41_INTERNAL_78144583_4_k_cu_cee1c276_2831154cuda3std3__420unreachable_sentinelE,(_ZN41_INTERNAL_78144583_4_k_cu_cee1c276_2831154cuda3std6ranges3__45__cpo5ssizeE - _ZN41_INTERNAL_78144583_4_k_cu_cee1c276_2831154cuda3std3__420unreachable_sentinelE)
_ZN41_INTERNAL_78144583_4_k_cu_cee1c276_2831154cuda3std3__420unreachable_sentinelE:
	.zero		1
	.type		_ZN41_INTERNAL_78144583_4_k_cu_cee1c276_2831154cuda3std6ranges3__45__cpo5ssizeE,@object
	.size		_ZN41_INTERNAL_78144583_4_k_cu_cee1c276_2831154cuda3std6ranges3__45__cpo5ssizeE,(_ZN41_INTERNAL_78144583_4_k_cu_cee1c276_2831156thrust24THRUST_300001_SM_1000_NS12placeholders3_10E - _ZN41_INTERNAL_78144583_4_k_cu_cee1c276_2831154cuda3std6ranges3__45__cpo5ssizeE)
_ZN41_INTERNAL_78144583_4_k_cu_cee1c276_2831154cuda3std6ranges3__45__cpo5ssizeE:
	.zero		1
	.type		_ZN41_INTERNAL_78144583_4_k_cu_cee1c276_2831156thrust24THRUST_300001_SM_1000_NS12placeholders3_10E,@object
	.size		_ZN41_INTERNAL_78144583_4_k_cu_cee1c276_2831156thrust24THRUST_300001_SM_1000_NS12placeholders3_10E,(_ZN41_INTERNAL_78144583_4_k_cu_cee1c276_2831154cuda3std3__45__cpo5crendE - _ZN41_INTERNAL_78144583_4_k_cu_cee1c276_2831156thrust24THRUST_300001_SM_1000_NS12placeholders3_10E)
_ZN41_INTERNAL_78144583_4_k_cu_cee1c276_2831156thrust24THRUST_300001_SM_1000_NS12placeholders3_10E:
	.zero		1
	.type		_ZN41_INTERNAL_78144583_4_k_cu_cee1c276_2831154cuda3std3__45__cpo5crendE,@object
	.size		_ZN41_INTERNAL_78144583_4_k_cu_cee1c276_2831154cuda3std3__45__cpo5crendE,(_ZN41_INTERNAL_78144583_4_k_cu_cee1c276_2831154cuda3std6ranges3__45__cpo4prevE - _ZN41_INTERNAL_78144583_4_k_cu_cee1c276_2831154cuda3std3__45__cpo5crendE)
_ZN41_INTERNAL_78144583_4_k_cu_cee1c276_2831154cuda3std3__45__cpo5crendE:
	.zero		1
	.type		_ZN41_INTERNAL_78144583_4_k_cu_cee1c276_2831154cuda3std6ranges3__45__cpo4prevE,@object
	.size		_ZN41_INTERNAL_78144583_4_k_cu_cee1c276_2831154cuda3std6ranges3__45__cpo4prevE,(_ZN41_INTERNAL_78144583_4_k_cu_cee1c276_2831154cuda3std6ranges3__45__cpo9iter_moveE - _ZN41_INTERNAL_78144583_4_k_cu_cee1c276_2831154cuda3std6ranges3__45__cpo4prevE)
_ZN41_INTERNAL_78144583_4_k_cu_cee1c276_2831154cuda3std6ranges3__45__cpo4prevE:
	.zero		1
	.type		_ZN41_INTERNAL_78144583_4_k_cu_cee1c276_2831154cuda3std6ranges3__45__cpo9iter_moveE,@object
	.size		_ZN41_INTERNAL_78144583_4_k_cu_cee1c276_2831154cuda3std6ranges3__45__cpo9iter_moveE,(_ZN41_INTERNAL_78144583_4_k_cu_cee1c276_2831156thrust24THRUST_300001_SM_1000_NS12placeholders2_2E - _ZN41_INTERNAL_78144583_4_k_cu_cee1c276_2831154cuda3std6ranges3__45__cpo9iter_moveE)
_ZN41_INTERNAL_78144583_4_k_cu_cee1c276_2831154cuda3std6ranges3__45__cpo9iter_moveE:
	.zero		1
	.type		_ZN41_INTERNAL_78144583_4_k_cu_cee1c276_2831156thrust24THRUST_300001_SM_1000_NS12placeholders2_2E,@object
	.size		_ZN41_INTERNAL_78144583_4_k_cu_cee1c276_2831156thrust24THRUST_300001_SM_1000_NS12placeholders2_2E,(_ZN41_INTERNAL_78144583_4_k_cu_cee1c276_2831156thrust24THRUST_300001_SM_1000_NS12placeholders2_4E - _ZN41_INTERNAL_78144583_4_k_cu_cee1c276_2831156thrust24THRUST_300001_SM_1000_NS12placeholders2_2E)
_ZN41_INTERNAL_78144583_4_k_cu_cee1c276_2831156thrust24THRUST_300001_SM_1000_NS12placeholders2_2E:
	.zero		1
	.type		_ZN41_INTERNAL_78144583_4_k_cu_cee1c276_2831156thrust24THRUST_300001_SM_1000_NS12placeholders2_4E,@object
	.size		_ZN41_INTERNAL_78144583_4_k_cu_cee1c276_2831156thrust24THRUST_300001_SM_1000_NS12placeholders2_4E,(_ZN41_INTERNAL_78144583_4_k_cu_cee1c276_2831154cuda3std3__45__cpo3endE - _ZN41_INTERNAL_78144583_4_k_cu_cee1c276_2831156thrust24THRUST_300001_SM_1000_NS12placeholders2_4E)
_ZN41_INTERNAL_78144583_4_k_cu_cee1c276_2831156thrust24THRUST_300001_SM_1000_NS12placeholders2_4E:
	.zero		1
	.type		_ZN41_INTERNAL_78144583_4_k_cu_cee1c276_2831154cuda3std3__45__cpo3endE,@object
	.size		_ZN41_INTERNAL_78144583_4_k_cu_cee1c276_2831154cuda3std3__45__cpo3endE,(_ZN41_INTERNAL_78144583_4_k_cu_cee1c276_2831154cuda3std6ranges3__45__cpo3endE - _ZN41_INTERNAL_78144583_4_k_cu_cee1c276_2831154cuda3std3__45__cpo3endE)
_ZN41_INTERNAL_78144583_4_k_cu_cee1c276_2831154cuda3std3__45__cpo3endE:
	.zero		1
	.type		_ZN41_INTERNAL_78144583_4_k_cu_cee1c276_2831154cuda3std6ranges3__45__cpo3endE,@object
	.size		_ZN41_INTERNAL_78144583_4_k_cu_cee1c276_2831154cuda3std6ranges3__45__cpo3endE,(_ZN41_INTERNAL_78144583_4_k_cu_cee1c276_2831154cuda3std3__419piecewise_constructE - _ZN41_INTERNAL_78144583_4_k_cu_cee1c276_2831154cuda3std6ranges3__45__cpo3endE)
_ZN41_INTERNAL_78144583_4_k_cu_cee1c276_2831154cuda3std6ranges3__45__cpo3endE:
	.zero		1
	.type		_ZN41_INTERNAL_78144583_4_k_cu_cee1c276_2831154cuda3std3__419piecewise_constructE,@object
	.size		_ZN41_INTERNAL_78144583_4_k_cu_cee1c276_2831154cuda3std3__419piecewise_constructE,(_ZN41_INTERNAL_78144583_4_k_cu_cee1c276_2831154cuda3std6ranges3__45__cpo5cdataE - _ZN41_INTERNAL_78144583_4_k_cu_cee1c276_2831154cuda3std3__419piecewise_constructE)
_ZN41_INTERNAL_78144583_4_k_cu_cee1c276_2831154cuda3std3__419piecewise_constructE:
	.zero		1
	.type		_ZN41_INTERNAL_78144583_4_k_cu_cee1c276_2831154cuda3std6ranges3__45__cpo5cdataE,@object
	.size		_ZN41_INTERNAL_78144583_4_k_cu_cee1c276_2831154cuda3std6ranges3__45__cpo5cdataE,(_ZN41_INTERNAL_78144583_4_k_cu_cee1c276_2831156thrust24THRUST_300001_SM_1000_NS12placeholders2_8E - _ZN41_INTERNAL_78144583_4_k_cu_cee1c276_2831154cuda3std6ranges3__45__cpo5cdataE)
_ZN41_INTERNAL_78144583_4_k_cu_cee1c276_2831154cuda3std6ranges3__45__cpo5cdataE:
	.zero		1
	.type		_ZN41_INTERNAL_78144583_4_k_cu_cee1c276_2831156thrust24THRUST_300001_SM_1000_NS12placeholders2_8E,@object
	.size		_ZN41_INTERNAL_78144583_4_k_cu_cee1c276_2831156thrust24THRUST_300001_SM_1000_NS12placeholders2_8E,(_ZN41_INTERNAL_78144583_4_k_cu_cee1c276_2831154cuda3std3__45__cpo4rendE - _ZN41_INTERNAL_78144583_4_k_cu_cee1c276_2831156thrust24THRUST_300001_SM_1000_NS12placeholders2_8E)
_ZN41_INTERNAL_78144583_4_k_cu_cee1c276_2831156thrust24THRUST_300001_SM_1000_NS12placeholders2_8E:
	.zero		1
	.type		_ZN41_INTERNAL_78144583_4_k_cu_cee1c276_2831154cuda3std3__45__cpo4rendE,@object
	.size		_ZN41_INTERNAL_78144583_4_k_cu_cee1c276_2831154cuda3std3__45__cpo4rendE,(_ZN41_INTERNAL_78144583_4_k_cu_cee1c276_2831154cuda3std6ranges3__45__cpo9iter_swapE - _ZN41_INTERNAL_78144583_4_k_cu_cee1c276_2831154cuda3std3__45__cpo4rendE)
_ZN41_INTERNAL_78144583_4_k_cu_cee1c276_2831154cuda3std3__45__cpo4rendE:
	.zero		1
	.type		_ZN41_INTERNAL_78144583_4_k_cu_cee1c276_2831154cuda3std6ranges3__45__cpo9iter_swapE,@object
	.size		_ZN41_INTERNAL_78144583_4_k_cu_cee1c276_2831154cuda3std6ranges3__45__cpo9iter_swapE,(_ZN41_INTERNAL_78144583_4_k_cu_cee1c276_2831154cuda3std3__48unexpectE - _ZN41_INTERNAL_78144583_4_k_cu_cee1c276_2831154cuda3std6ranges3__45__cpo9iter_swapE)
_ZN41_INTERNAL_78144583_4_k_cu_cee1c276_2831154cuda3std6ranges3__45__cpo9iter_swapE:
	.zero		1
	.type		_ZN41_INTERNAL_78144583_4_k_cu_cee1c276_2831154cuda3std3__48unexpectE,@object
	.size		_ZN41_INTERNAL_78144583_4_k_cu_cee1c276_2831154cuda3std3__48unexpectE,(_ZN41_INTERNAL_78144583_4_k_cu_cee1c276_2831156thrust24THRUST_300001_SM_1000_NS6system6detail10sequential3seqE - _ZN41_INTERNAL_78144583_4_k_cu_cee1c276_2831154cuda3std3__48unexpectE)
_ZN41_INTERNAL_78144583_4_k_cu_cee1c276_2831154cuda3std3__48unexpectE:
	.zero		1
	.type		_ZN41_INTERNAL_78144583_4_k_cu_cee1c276_2831156thrust24THRUST_300001_SM_1000_NS6system6detail10sequential3seqE,@object
	.size		_ZN41_INTERNAL_78144583_4_k_cu_cee1c276_2831156thrust24THRUST_300001_SM_1000_NS6system6detail10sequential3seqE,(.L_29 - _ZN41_INTERNAL_78144583_4_k_cu_cee1c276_2831156thrust24THRUST_300001_SM_1000_NS6system6detail10sequential3seqE)
_ZN41_INTERNAL_78144583_4_k_cu_cee1c276_2831156thrust24THRUST_300001_SM_1000_NS6system6detail10sequential3seqE:
	.zero		1
.L_29:


//--------------------- .nv.constant0._ZN3cub18CUB_300001_SM_10006detail11EmptyKernelIvEEvv --------------------------
	.section	.nv.constant0._ZN3cub18CUB_300001_SM_10006detail11EmptyKernelIvEEvv,"a",@progbits
	.sectionflags	@""
	.align	4
.nv.constant0._ZN3cub18CUB_300001_SM_10006detail11EmptyKernelIvEEvv:
	.zero		896


//--------------------- SYMBOLS --------------------------

	.type		.nv.reservedSmem.offset0,@object
	.size		.nv.reservedSmem.offset0,0x4
